//
// Generated by NVIDIA NVVM Compiler
//
// Compiler Build ID: CL-36424714
// Cuda compilation tools, release 13.0, V13.0.88
// Based on NVVM 20.0.0
//

.version 9.0
.target sm_100
.address_size 64

	// .globl	_Z9transposePiS_i
// _ZZ9transposePiS_iE1s has been demoted
// _ZZ4convPiS_S_iiiE1s has been demoted

.visible .entry _Z9transposePiS_i(
	.param .u64 .ptr .align 1 _Z9transposePiS_i_param_0,
	.param .u64 .ptr .align 1 _Z9transposePiS_i_param_1,
	.param .u32 _Z9transposePiS_i_param_2
)
{
	.reg .pred 	%p<2>;
	.reg .b32 	%r<22>;
	.reg .b64 	%rd<9>;
	// demoted variable
	.shared .align 4 .b8 _ZZ9transposePiS_iE1s[256];
	ld.param.u64 	%rd1, [_Z9transposePiS_i_param_0];
	ld.param.u64 	%rd2, [_Z9transposePiS_i_param_1];
	ld.param.u32 	%r2, [_Z9transposePiS_i_param_2];
	mov.u32 	%r3, %tid.x;
	mov.u32 	%r4, %tid.y;
	mov.u32 	%r5, %ntid.x;
	mov.u32 	%r6, %ctaid.x;
	mov.u32 	%r7, %ntid.y;
	mov.u32 	%r8, %ctaid.y;
	mov.u32 	%r9, %nctaid.x;
	mad.lo.s32 	%r10, %r9, %r8, %r6;
	mad.lo.s32 	%r11, %r10, %r7, %r4;
	mad.lo.s32 	%r1, %r11, %r5, %r3;
	mul.lo.s32 	%r12, %r2, %r2;
	setp.ge.s32 	%p1, %r1, %r12;
	@%p1 bra 	$L__BB0_2;
	div.s32 	%r13, %r1, %r2;
	cvta.to.global.u64 	%rd3, %rd1;
	cvta.to.global.u64 	%rd4, %rd2;
	mul.wide.s32 	%rd5, %r1, 4;
	add.s64 	%rd6, %rd3, %rd5;
	ld.global.u32 	%r14, [%rd6];
	shl.b32 	%r15, %r1, 2;
	mov.u32 	%r16, _ZZ9transposePiS_iE1s;
	add.s32 	%r17, %r16, %r15;
	st.shared.u32 	[%r17], %r14;
	bar.sync 	0;
	ld.shared.u32 	%r18, [%r17];
	mul.lo.s32 	%r19, %r13, %r2;
	sub.s32 	%r20, %r1, %r19;
	mad.lo.s32 	%r21, %r20, %r2, %r13;
	mul.wide.s32 	%rd7, %r21, 4;
	add.s64 	%rd8, %rd4, %rd7;
	st.global.u32 	[%rd8], %r18;
$L__BB0_2:
	ret;

}
	// .globl	_Z4convPiS_S_iii
.visible .entry _Z4convPiS_S_iii(
	.param .u64 .ptr .align 1 _Z4convPiS_S_iii_param_0,
	.param .u64 .ptr .align 1 _Z4convPiS_S_iii_param_1,
	.param .u64 .ptr .align 1 _Z4convPiS_S_iii_param_2,
	.param .u32 _Z4convPiS_S_iii_param_3,
	.param .u32 _Z4convPiS_S_iii_param_4,
	.param .u32 _Z4convPiS_S_iii_param_5
)
{
	.reg .pred 	%p<39>;
	.reg .b32 	%r<83>;
	.reg .b64 	%rd<19>;
	// demoted variable
	.shared .align 4 .b8 _ZZ4convPiS_S_iiiE1s[256];
	ld.param.u64 	%rd9, [_Z4convPiS_S_iii_param_0];
	ld.param.u64 	%rd8, [_Z4convPiS_S_iii_param_1];
	ld.param.u64 	%rd10, [_Z4convPiS_S_iii_param_2];
	ld.param.u32 	%r25, [_Z4convPiS_S_iii_param_3];
	ld.param.u32 	%r26, [_Z4convPiS_S_iii_param_4];
	ld.param.u32 	%r27, [_Z4convPiS_S_iii_param_5];
	cvta.to.global.u64 	%rd1, %rd9;
	cvta.to.global.u64 	%rd2, %rd10;
	mov.u32 	%r29, %tid.x;
	mov.u32 	%r30, %tid.y;
	mov.u32 	%r31, %ntid.x;
	mov.u32 	%r32, %ctaid.x;
	mov.u32 	%r33, %ntid.y;
	mov.u32 	%r34, %ctaid.y;
	mov.u32 	%r35, %nctaid.x;
	mad.lo.s32 	%r36, %r35, %r34, %r32;
	mad.lo.s32 	%r37, %r36, %r33, %r30;
	mad.lo.s32 	%r38, %r37, %r31, %r29;
	div.s32 	%r1, %r38, %r25;
	mul.lo.s32 	%r39, %r1, %r25;
	sub.s32 	%r2, %r38, %r39;
	add.s32 	%r40, %r1, -1;
	setp.gt.s32 	%p7, %r1, 0;
	setp.le.s32 	%p8, %r1, %r25;
	and.pred  	%p1, %p7, %p8;
	mad.lo.s32 	%r3, %r40, %r26, %r2;
	setp.gt.s32 	%p9, %r2, 0;
	setp.le.s32 	%p10, %r2, %r25;
	and.pred  	%p2, %p9, %p10;
	and.pred  	%p12, %p1, %p2;
	mul.wide.s32 	%rd11, %r3, 4;
	add.s64 	%rd3, %rd1, %rd11;
	mov.b32 	%r75, 0;
	not.pred 	%p13, %p12;
	@%p13 bra 	$L__BB1_2;
	ld.global.u32 	%r41, [%rd2];
	st.shared.u32 	[_ZZ4convPiS_S_iiiE1s], %r41;
	bar.sync 	0;
	ld.global.u32 	%r42, [%rd3+-4];
	ld.shared.u32 	%r43, [_ZZ4convPiS_S_iiiE1s];
	mul.lo.s32 	%r75, %r43, %r42;
$L__BB1_2:
	setp.gt.s32 	%p14, %r2, -1;
	setp.lt.s32 	%p15, %r2, %r25;
	and.pred  	%p3, %p14, %p15;
	and.pred  	%p16, %p1, %p3;
	not.pred 	%p17, %p16;
	@%p17 bra 	$L__BB1_4;
	ld.global.u32 	%r44, [%rd2+4];
	st.shared.u32 	[_ZZ4convPiS_S_iiiE1s+4], %r44;
	bar.sync 	0;
	ld.global.u32 	%r45, [%rd3];
	ld.shared.u32 	%r46, [_ZZ4convPiS_S_iiiE1s+4];
	mad.lo.s32 	%r75, %r46, %r45, %r75;
$L__BB1_4:
	add.s32 	%r47, %r2, 1;
	setp.gt.s32 	%p18, %r2, -2;
	setp.lt.s32 	%p19, %r47, %r25;
	and.pred  	%p4, %p18, %p19;
	and.pred  	%p21, %p1, %p4;
	not.pred 	%p22, %p21;
	@%p22 bra 	$L__BB1_6;
	ld.global.u32 	%r48, [%rd2+8];
	st.shared.u32 	[_ZZ4convPiS_S_iiiE1s+8], %r48;
	bar.sync 	0;
	ld.global.u32 	%r49, [%rd3+4];
	ld.shared.u32 	%r50, [_ZZ4convPiS_S_iiiE1s+8];
	mad.lo.s32 	%r75, %r50, %r49, %r75;
$L__BB1_6:
	setp.gt.s32 	%p23, %r1, -1;
	setp.lt.s32 	%p24, %r1, %r25;
	and.pred  	%p5, %p23, %p24;
	add.s32 	%r10, %r3, %r26;
	and.pred  	%p25, %p5, %p2;
	mul.wide.s32 	%rd12, %r27, 4;
	add.s64 	%rd4, %rd2, %rd12;
	shl.b32 	%r51, %r27, 2;
	mov.u32 	%r52, _ZZ4convPiS_S_iiiE1s;
	add.s32 	%r11, %r52, %r51;
	mul.wide.s32 	%rd13, %r10, 4;
	add.s64 	%rd5, %rd1, %rd13;
	not.pred 	%p26, %p25;
	@%p26 bra 	$L__BB1_8;
	ld.global.u32 	%r53, [%rd4];
	st.shared.u32 	[%r11], %r53;
	bar.sync 	0;
	ld.global.u32 	%r54, [%rd5+-4];
	ld.shared.u32 	%r55, [%r11];
	mad.lo.s32 	%r75, %r55, %r54, %r75;
$L__BB1_8:
	and.pred  	%p27, %p5, %p3;
	not.pred 	%p28, %p27;
	@%p28 bra 	$L__BB1_10;
	ld.global.u32 	%r56, [%rd4+4];
	st.shared.u32 	[%r11+4], %r56;
	bar.sync 	0;
	ld.global.u32 	%r57, [%rd5];
	ld.shared.u32 	%r58, [%r11+4];
	mad.lo.s32 	%r75, %r58, %r57, %r75;
$L__BB1_10:
	and.pred  	%p29, %p5, %p4;
	not.pred 	%p30, %p29;
	@%p30 bra 	$L__BB1_12;
	ld.global.u32 	%r59, [%rd4+8];
	st.shared.u32 	[%r11+8], %r59;
	bar.sync 	0;
	ld.global.u32 	%r60, [%rd5+4];
	ld.shared.u32 	%r61, [%r11+8];
	mad.lo.s32 	%r75, %r61, %r60, %r75;
$L__BB1_12:
	add.s32 	%r62, %r1, 1;
	setp.gt.s32 	%p31, %r1, -2;
	setp.lt.s32 	%p32, %r62, %r25;
	and.pred  	%p6, %p31, %p32;
	add.s32 	%r63, %r10, %r26;
	and.pred  	%p33, %p6, %p2;
	add.s64 	%rd6, %rd4, %rd12;
	add.s32 	%r18, %r11, %r51;
	mul.wide.s32 	%rd15, %r63, 4;
	add.s64 	%rd7, %rd1, %rd15;
	not.pred 	%p34, %p33;
	@%p34 bra 	$L__BB1_14;
	ld.global.u32 	%r65, [%rd6];
	st.shared.u32 	[%r18], %r65;
	bar.sync 	0;
	ld.global.u32 	%r66, [%rd7+-4];
	ld.shared.u32 	%r67, [%r18];
	mad.lo.s32 	%r75, %r67, %r66, %r75;
$L__BB1_14:
	and.pred  	%p35, %p6, %p3;
	not.pred 	%p36, %p35;
	@%p36 bra 	$L__BB1_16;
	ld.global.u32 	%r68, [%rd6+4];
	st.shared.u32 	[%r18+4], %r68;
	bar.sync 	0;
	ld.global.u32 	%r69, [%rd7];
	ld.shared.u32 	%r70, [%r18+4];
	mad.lo.s32 	%r75, %r70, %r69, %r75;
$L__BB1_16:
	and.pred  	%p37, %p6, %p4;
	not.pred 	%p38, %p37;
	@%p38 bra 	$L__BB1_18;
	ld.global.u32 	%r71, [%rd6+8];
	st.shared.u32 	[%r18+8], %r71;
	bar.sync 	0;
	ld.global.u32 	%r72, [%rd7+4];
	ld.shared.u32 	%r73, [%r18+8];
	mad.lo.s32 	%r75, %r73, %r72, %r75;
$L__BB1_18:
	cvta.to.global.u64 	%rd16, %rd8;
	add.s64 	%rd18, %rd16, %rd13;
	st.global.u32 	[%rd18], %r75;
	ret;

}


// ===== COMPILED SASS (sm_100) =====

	.target	sm_100

	.elftype	@"ET_EXEC"


//--------------------- .note.nv.tkinfo           --------------------------
	.section	.note.nv.tkinfo,"",@"SHT_NOTE"
	.sectionflags	@"SHF_NOTE_NV_TKINFO"
	.tkinfo
        /*0018*/ 	.word	0x00000002
        /*0030*/ 	.string	""
        /*0030*/ 	.string	"ptxas"
        /*0030*/ 	.string	"Cuda compilation tools, release 13.0, V13.0.88"
        /*0030*/ 	.string	"Build cuda_13.0.r13.0/compiler.36424714_0"
        /*0030*/ 	.string	"-arch sm_100 -m 64 "



//--------------------- .note.nv.cuinfo           --------------------------
	.section	.note.nv.cuinfo,"",@"SHT_NOTE"
	.sectionflags	@"SHF_NOTE_NV_CUINFO"
        /*0018*/ 	.short	0x0002
        /*001a*/ 	.short	0x0064
        /*001c*/ 	.short	0x0082
	.zero		2


//--------------------- .nv.info                  --------------------------
	.section	.nv.info,"",@"SHT_CUDA_INFO"
	.align	4


	//----- nvinfo : EIATTR_REGCOUNT
	.align		4
        /*0000*/ 	.byte	0x04, 0x2f
        /*0002*/ 	.short	(.L_1 - .L_0)
	.align		4
.L_0:
        /*0004*/ 	.word	index@(_Z9transposePiS_i)
        /*0008*/ 	.word	0x0000000e


	//----- nvinfo : EIATTR_FRAME_SIZE
	.align		4
.L_1:
        /*000c*/ 	.byte	0x04, 0x11
        /*000e*/ 	.short	(.L_3 - .L_2)
	.align		4
.L_2:
        /*0010*/ 	.word	index@(_Z9transposePiS_i)
        /*0014*/ 	.word	0x00000000


	//----- nvinfo : EIATTR_REGCOUNT
	.align		4
.L_3:
        /*0018*/ 	.byte	0x04, 0x2f
        /*001a*/ 	.short	(.L_5 - .L_4)
	.align		4
.L_4:
        /*001c*/ 	.word	index@(_Z4convPiS_S_iii)
        /*0020*/ 	.word	0x0000001e


	//----- nvinfo : EIATTR_FRAME_SIZE
	.align		4
.L_5:
        /*0024*/ 	.byte	0x04, 0x11
        /*0026*/ 	.short	(.L_7 - .L_6)
	.align		4
.L_6:
        /*0028*/ 	.word	index@(_Z4convPiS_S_iii)
        /*002c*/ 	.word	0x00000000


	//----- nvinfo : EIATTR_MIN_STACK_SIZE
	.align		4
.L_7:
        /*0030*/ 	.byte	0x04, 0x12
        /*0032*/ 	.short	(.L_9 - .L_8)
	.align		4
.L_8:
        /*0034*/ 	.word	index@(_Z4convPiS_S_iii)
        /*0038*/ 	.word	0x00000000


	//----- nvinfo : EIATTR_MIN_STACK_SIZE
	.align		4
.L_9:
        /*003c*/ 	.byte	0x04, 0x12
        /*003e*/ 	.short	(.L_11 - .L_10)
	.align		4
.L_10:
        /*0040*/ 	.word	index@(_Z9transposePiS_i)
        /*0044*/ 	.word	0x00000000
.L_11:


//--------------------- .nv.compat                --------------------------
	.section	.nv.compat,"",@"SHT_CUDA_COMPAT_INFO"
	.align	4
        /*0000*/ 	.byte	0x02, 0x09, 0x00, 0x00, 0x02, 0x02, 0x01, 0x00, 0x02, 0x05, 0x05, 0x00, 0x03, 0x07, 0x01, 0x01
        /*0010*/ 	.byte	0x02, 0x03, 0x00, 0x00, 0x02, 0x06, 0x01, 0x00, 0x04, 0x0b, 0x08, 0x00, 0x09, 0x00, 0x00, 0x00
        /*0020*/ 	.byte	0x00, 0x00, 0x00, 0x00


//--------------------- .nv.info._Z4convPiS_S_iii --------------------------
	.section	.nv.info._Z4convPiS_S_iii,"",@"SHT_CUDA_INFO"
	.sectionflags	@""
	.align	4


	//----- nvinfo : EIATTR_CUDA_API_VERSION
	.align		4
        /*0000*/ 	.byte	0x04, 0x37
        /*0002*/ 	.short	(.L_13 - .L_12)
.L_12:
        /*0004*/ 	.word	0x00000082


	//----- nvinfo : EIATTR_KPARAM_INFO
	.align		4
.L_13:
        /*0008*/ 	.byte	0x04, 0x17
        /*000a*/ 	.short	(.L_15 - .L_14)
.L_14:
        /*000c*/ 	.word	0x00000000
        /*0010*/ 	.short	0x0005
        /*0012*/ 	.short	0x0020
        /*0014*/ 	.byte	0x00, 0xf0, 0x11, 0x00


	//----- nvinfo : EIATTR_KPARAM_INFO
	.align		4
.L_15:
        /*0018*/ 	.byte	0x04, 0x17
        /*001a*/ 	.short	(.L_17 - .L_16)
.L_16:
        /*001c*/ 	.word	0x00000000
        /*0020*/ 	.short	0x0004
        /*0022*/ 	.short	0x001c
        /*0024*/ 	.byte	0x00, 0xf0, 0x11, 0x00


	//----- nvinfo : EIATTR_KPARAM_INFO
	.align		4
.L_17:
        /*0028*/ 	.byte	0x04, 0x17
        /*002a*/ 	.short	(.L_19 - .L_18)
.L_18:
        /*002c*/ 	.word	0x00000000
        /*0030*/ 	.short	0x0003
        /*0032*/ 	.short	0x0018
        /*0034*/ 	.byte	0x00, 0xf0, 0x11, 0x00


	//----- nvinfo : EIATTR_KPARAM_INFO
	.align		4
.L_19:
        /*0038*/ 	.byte	0x04, 0x17
        /*003a*/ 	.short	(.L_21 - .L_20)
.L_20:
        /*003c*/ 	.word	0x00000000
        /*0040*/ 	.short	0x0002
        /*0042*/ 	.short	0x0010
        /*0044*/ 	.byte	0x00, 0xf5, 0x21, 0x00


	//----- nvinfo : EIATTR_KPARAM_INFO
	.align		4
.L_21:
        /*0048*/ 	.byte	0x04, 0x17
        /*004a*/ 	.short	(.L_23 - .L_22)
.L_22:
        /*004c*/ 	.word	0x00000000
        /*0050*/ 	.short	0x0001
        /*0052*/ 	.short	0x0008
        /*0054*/ 	.byte	0x00, 0xf5, 0x21, 0x00


	//----- nvinfo : EIATTR_KPARAM_INFO
	.align		4
.L_23:
        /*0058*/ 	.byte	0x04, 0x17
        /*005a*/ 	.short	(.L_25 - .L_24)
.L_24:
        /*005c*/ 	.word	0x00000000
        /*0060*/ 	.short	0x0000
        /*0062*/ 	.short	0x0000
        /*0064*/ 	.byte	0x00, 0xf5, 0x21, 0x00


	//----- nvinfo : EIATTR_SPARSE_MMA_MASK
	.align		4
.L_25:
        /*0068*/ 	.byte	0x03, 0x50
        /*006a*/ 	.short	0x0000


	//----- nvinfo : EIATTR_MAXREG_COUNT
	.align		4
        /*006c*/ 	.byte	0x03, 0x1b
        /*006e*/ 	.short	0x00ff


	//----- nvinfo : EIATTR_NUM_BARRIERS
	.align		4
        /*0070*/ 	.byte	0x02, 0x4c
        /*0072*/ 	.byte	0x01
	.zero		1


	//----- nvinfo : EIATTR_MERCURY_ISA_VERSION
	.align		4
        /*0074*/ 	.byte	0x03, 0x5f
        /*0076*/ 	.short	0x0101


	//----- nvinfo : EIATTR_VRC_CTA_INIT_COUNT
	.align		4
        /*0078*/ 	.byte	0x02, 0x4a
	.zero		1
	.zero		1


	//----- nvinfo : EIATTR_EXIT_INSTR_OFFSETS
	.align		4
        /*007c*/ 	.byte	0x04, 0x1c
        /*007e*/ 	.short	(.L_27 - .L_26)


	//   ....[0]....
.L_26:
        /*0080*/ 	.word	0x00000980


	//----- nvinfo : EIATTR_CBANK_PARAM_SIZE
	.align		4
.L_27:
        /*0084*/ 	.byte	0x03, 0x19
        /*0086*/ 	.short	0x0024


	//----- nvinfo : EIATTR_PARAM_CBANK
	.align		4
        /*0088*/ 	.byte	0x04, 0x0a
        /*008a*/ 	.short	(.L_29 - .L_28)
	.align		4
.L_28:
        /*008c*/ 	.word	index@(.nv.constant0._Z4convPiS_S_iii)
        /*0090*/ 	.short	0x0380
        /*0092*/ 	.short	0x0024


	//----- nvinfo : EIATTR_SW_WAR
	.align		4
.L_29:
        /*0094*/ 	.byte	0x04, 0x36
        /*0096*/ 	.short	(.L_31 - .L_30)
.L_30:
        /*0098*/ 	.word	0x00000008
.L_31:


//--------------------- .nv.info._Z9transposePiS_i --------------------------
	.section	.nv.info._Z9transposePiS_i,"",@"SHT_CUDA_INFO"
	.sectionflags	@""
	.align	4


	//----- nvinfo : EIATTR_CUDA_API_VERSION
	.align		4
        /*0000*/ 	.byte	0x04, 0x37
        /*0002*/ 	.short	(.L_33 - .L_32)
.L_32:
        /*0004*/ 	.word	0x00000082


	//----- nvinfo : EIATTR_KPARAM_INFO
	.align		4
.L_33:
        /*0008*/ 	.byte	0x04, 0x17
        /*000a*/ 	.short	(.L_35 - .L_34)
.L_34:
        /*000c*/ 	.word	0x00000000
        /*0010*/ 	.short	0x0002
        /*0012*/ 	.short	0x0010
        /*0014*/ 	.byte	0x00, 0xf0, 0x11, 0x00


	//----- nvinfo : EIATTR_KPARAM_INFO
	.align		4
.L_35:
        /*0018*/ 	.byte	0x04, 0x17
        /*001a*/ 	.short	(.L_37 - .L_36)
.L_36:
        /*001c*/ 	.word	0x00000000
        /*0020*/ 	.short	0x0001
        /*0022*/ 	.short	0x0008
        /*0024*/ 	.byte	0x00, 0xf5, 0x21, 0x00


	//----- nvinfo : EIATTR_KPARAM_INFO
	.align		4
.L_37:
        /*0028*/ 	.byte	0x04, 0x17
        /*002a*/ 	.short	(.L_39 - .L_38)
.L_38:
        /*002c*/ 	.word	0x00000000
        /*0030*/ 	.short	0x0000
        /*0032*/ 	.short	0x0000
        /*0034*/ 	.byte	0x00, 0xf5, 0x21, 0x00


	//----- nvinfo : EIATTR_SPARSE_MMA_MASK
	.align		4
.L_39:
        /*0038*/ 	.byte	0x03, 0x50
        /*003a*/ 	.short	0x0000


	//----- nvinfo : EIATTR_MAXREG_COUNT
	.align		4
        /*003c*/ 	.byte	0x03, 0x1b
        /*003e*/ 	.short	0x00ff


	//----- nvinfo : EIATTR_NUM_BARRIERS
	.align		4
        /*0040*/ 	.byte	0x02, 0x4c
        /*0042*/ 	.byte	0x01
	.zero		1


	//----- nvinfo : EIATTR_MERCURY_ISA_VERSION
	.align		4
        /*0044*/ 	.byte	0x03, 0x5f
        /*0046*/ 	.short	0x0101


	//----- nvinfo : EIATTR_VRC_CTA_INIT_COUNT
	.align		4
        /*0048*/ 	.byte	0x02, 0x4a
	.zero		1
	.zero		1


	//----- nvinfo : EIATTR_EXIT_INSTR_OFFSETS
	.align		4
        /*004c*/ 	.byte	0x04, 0x1c
        /*004e*/ 	.short	(.L_41 - .L_40)


	//   ....[0]....
.L_40:
        /*0050*/ 	.word	0x000000e0


	//   ....[1]....
        /*0054*/ 	.word	0x00000370


	//----- nvinfo : EIATTR_CBANK_PARAM_SIZE
	.align		4
.L_41:
        /*0058*/ 	.byte	0x03, 0x19
        /*005a*/ 	.short	0x0014


	//----- nvinfo : EIATTR_PARAM_CBANK
	.align		4
        /*005c*/ 	.byte	0x04, 0x0a
        /*005e*/ 	.short	(.L_43 - .L_42)
	.align		4
.L_42:
        /*0060*/ 	.word	index@(.nv.constant0._Z9transposePiS_i)
        /*0064*/ 	.short	0x0380
        /*0066*/ 	.short	0x0014


	//----- nvinfo : EIATTR_SW_WAR
	.align		4
.L_43:
        /*0068*/ 	.byte	0x04, 0x36
        /*006a*/ 	.short	(.L_45 - .L_44)
.L_44:
        /*006c*/ 	.word	0x00000008
.L_45:


//--------------------- .nv.callgraph             --------------------------
	.section	.nv.callgraph,"",@"SHT_CUDA_CALLGRAPH"
	.align	4
	.sectionentsize	8
	.align		4
        /*0000*/ 	.word	0x00000000
	.align		4
        /*0004*/ 	.word	0xffffffff
	.align		4
        /*0008*/ 	.word	0x00000000
	.align		4
        /*000c*/ 	.word	0xfffffffe
	.align		4
        /*0010*/ 	.word	0x00000000
	.align		4
        /*0014*/ 	.word	0xfffffffd
	.align		4
        /*0018*/ 	.word	0x00000000
	.align		4
        /*001c*/ 	.word	0xfffffffc


//--------------------- .text._Z4convPiS_S_iii    --------------------------
	.section	.text._Z4convPiS_S_iii,"ax",@progbits
	.align	128
        .global         _Z4convPiS_S_iii
        .type           _Z4convPiS_S_iii,@function
        .size           _Z4convPiS_S_iii,(.L_x_2 - _Z4convPiS_S_iii)
        .other          _Z4convPiS_S_iii,@"STO_CUDA_ENTRY STV_DEFAULT"
_Z4convPiS_S_iii:
.text._Z4convPiS_S_iii:
[----:B------:R-:W-:Y:S08]  /*0000*/  LDC R1, c[0x0][0x37c] ;  /* 0x0000df00ff017b82 */ /* 0x000ff00000000800 */
[----:B------:R-:W0:Y:S01]  /*0010*/  LDC R6, c[0x0][0x398] ;  /* 0x0000e600ff067b82 */ /* 0x000e220000000800 */
[----:B------:R-:W1:Y:S01]  /*0020*/  S2R R0, SR_CTAID.Y ;  /* 0x0000000000007919 */ /* 0x000e620000002600 */
[----:B------:R-:W2:Y:S01]  /*0030*/  LDCU UR4, c[0x0][0x360] ;  /* 0x00006c00ff0477ac */ /* 0x000ea20008000800 */
[----:B------:R-:W3:Y:S01]  /*0040*/  S2R R7, SR_TID.Y ;  /* 0x0000000000077919 */ /* 0x000ee20000002200 */
[----:B------:R-:W3:Y:S04]  /*0050*/  LDCU UR6, c[0x0][0x364] ;  /* 0x00006c80ff0677ac */ /* 0x000ee80008000800 */
[----:B------:R-:W1:Y:S01]  /*0060*/  S2UR UR5, SR_CTAID.X ;  /* 0x00000000000579c3 */ /* 0x000e620000002500 */
[----:B------:R-:W2:Y:S07]  /*0070*/  S2R R5, SR_TID.X ;  /* 0x0000000000057919 */ /* 0x000eae0000002100 */
[----:B------:R-:W1:Y:S01]  /*0080*/  LDC R9, c[0x0][0x370] ;  /* 0x0000dc00ff097b82 */ /* 0x000e620000000800 */
[----:B0-----:R-:W-:-:S04]  /*0090*/  IABS R11, R6 ;  /* 0x00000006000b7213 */ /* 0x001fc80000000000 */
[----:B------:R-:W0:Y:S01]  /*00a0*/  I2F.RP R4, R11 ;  /* 0x0000000b00047306 */ /* 0x000e220000209400 */
[----:B-1----:R-:W-:-:S07]  /*00b0*/  IMAD R0, R0, R9, UR5 ;  /* 0x0000000500007e24 */ /* 0x002fce000f8e0209 */
[----:B0-----:R-:W0:Y:S01]  /*00c0*/  MUFU.RCP R4, R4 ;  /* 0x0000000400047308 */ /* 0x001e220000001000 */
[----:B---3--:R-:W-:Y:S01]  /*00d0*/  IMAD R0, R0, UR6, R7 ;  /* 0x0000000600007c24 */ /* 0x008fe2000f8e0207 */
[----:B------:R-:W1:Y:S03]  /*00e0*/  LDCU.64 UR6, c[0x0][0x358] ;  /* 0x00006b00ff0677ac */ /* 0x000e660008000a00 */
[----:B--2---:R-:W-:-:S05]  /*00f0*/  IMAD R5, R0, UR4, R5 ;  /* 0x0000000400057c24 */ /* 0x004fca000f8e0205 */
[----:B------:R-:W-:Y:S01]  /*0100*/  IABS R0, R5 ;  /* 0x0000000500007213 */ /* 0x000fe20000000000 */
[----:B0-----:R-:W-:-:S04]  /*0110*/  VIADD R2, R4, 0xffffffe ;  /* 0x0ffffffe04027836 */ /* 0x001fc80000000000 */
[----:B------:R0:W2:Y:S02]  /*0120*/  F2I.FTZ.U32.TRUNC.NTZ R3, R2 ;  /* 0x0000000200037305 */ /* 0x0000a4000021f000 */
[----:B0-----:R-:W-:Y:S02]  /*0130*/  IMAD.MOV.U32 R2, RZ, RZ, RZ ;  /* 0x000000ffff027224 */ /* 0x001fe400078e00ff */
[----:B--2---:R-:W-:-:S04]  /*0140*/  IMAD.MOV R4, RZ, RZ, -R3 ;  /* 0x000000ffff047224 */ /* 0x004fc800078e0a03 */
[----:B------:R-:W-:-:S04]  /*0150*/  IMAD R7, R4, R11, RZ ;  /* 0x0000000b04077224 */ /* 0x000fc800078e02ff */
[----:B------:R-:W-:-:S06]  /*0160*/  IMAD.HI.U32 R3, R3, R7, R2 ;  /* 0x0000000703037227 */ /* 0x000fcc00078e0002 */
[----:B------:R-:W-:-:S04]  /*0170*/  IMAD.HI.U32 R3, R3, R0, RZ ;  /* 0x0000000003037227 */ /* 0x000fc800078e00ff */
[----:B------:R-:W-:-:S04]  /*0180*/  IMAD.MOV R2, RZ, RZ, -R3 ;  /* 0x000000ffff027224 */ /* 0x000fc800078e0a03 */
[----:B------:R-:W-:-:S05]  /*0190*/  IMAD R0, R11, R2, R0 ;  /* 0x000000020b007224 */ /* 0x000fca00078e0200 */
[----:B------:R-:W-:-:S13]  /*01a0*/  ISETP.GT.U32.AND P1, PT, R11, R0, PT ;  /* 0x000000000b00720c */ /* 0x000fda0003f24070 */
[----:B------:R-:W-:Y:S02]  /*01b0*/  @!P1 IMAD.IADD R0, R0, 0x1, -R11 ;  /* 0x0000000100009824 */ /* 0x000fe400078e0a0b */
[----:B------:R-:W-:Y:S01]  /*01c0*/  @!P1 VIADD R3, R3, 0x1 ;  /* 0x0000000103039836 */ /* 0x000fe20000000000 */
[----:B------:R-:W-:Y:S02]  /*01d0*/  ISETP.NE.AND P1, PT, R6, RZ, PT ;  /* 0x000000ff0600720c */ /* 0x000fe40003f25270 */
[----:B------:R-:W-:Y:S02]  /*01e0*/  ISETP.GE.U32.AND P0, PT, R0, R11, PT ;  /* 0x0000000b0000720c */ /* 0x000fe40003f06070 */
[----:B------:R-:W-:-:S04]  /*01f0*/  LOP3.LUT R0, R5, R6, RZ, 0x3c, !PT ;  /* 0x0000000605007212 */ /* 0x000fc800078e3cff */
[----:B------:R-:W-:-:S07]  /*0200*/  ISETP.GE.AND P2, PT, R0, RZ, PT ;  /* 0x000000ff0000720c */ /* 0x000fce0003f46270 */
[----:B------:R-:W-:-:S04]  /*0210*/  @P0 VIADD R3, R3, 0x1 ;  /* 0x0000000103030836 */ /* 0x000fc80000000000 */
[----:B------:R-:W-:-:S05]  /*0220*/  IMAD.MOV.U32 R17, RZ, RZ, R3 ;  /* 0x000000ffff117224 */ /* 0x000fca00078e0003 */
[----:B------:R-:W-:Y:S02]  /*0230*/  @!P2 IADD3 R17, PT, PT, -R17, RZ, RZ ;  /* 0x000000ff1111a210 */ /* 0x000fe40007ffe1ff */
[----:B------:R-:W-:-:S04]  /*0240*/  @!P1 LOP3.LUT R17, RZ, R6, RZ, 0x33, !PT ;  /* 0x00000006ff119212 */ /* 0x000fc800078e33ff */
[----:B------:R-:W-:Y:S01]  /*0250*/  ISETP.GT.AND P1, PT, R17, R6, PT ;  /* 0x000000061100720c */ /* 0x000fe20003f24270 */
[----:B------:R-:W-:-:S03]  /*0260*/  IMAD.MOV R0, RZ, RZ, -R17 ;  /* 0x000000ffff007224 */ /* 0x000fc600078e0a11 */
[----:B------:R-:W-:Y:S01]  /*0270*/  ISETP.GT.AND P1, PT, R17, RZ, !P1 ;  /* 0x000000ff1100720c */ /* 0x000fe20004f24270 */
[----:B------:R-:W-:-:S05]  /*0280*/  IMAD R19, R6, R0, R5 ;  /* 0x0000000006137224 */ /* 0x000fca00078e0205 */
[----:B------:R-:W-:-:S04]  /*0290*/  ISETP.GT.AND P2, PT, R19, R6, PT ;  /* 0x000000061300720c */ /* 0x000fc80003f44270 */
[----:B------:R-:W-:-:S04]  /*02a0*/  ISETP.GT.AND P2, PT, R19, RZ, !P2 ;  /* 0x000000ff1300720c */ /* 0x000fc80005744270 */
[----:B------:R-:W-:-:S13]  /*02b0*/  PLOP3.LUT P4, PT, P1, P2, PT, 0x80, 0x8 ;  /* 0x000000000008781c */ /* 0x000fda0000f85070 */
[----:B------:R-:W1:Y:S02]  /*02c0*/  @P4 LDC.64 R2, c[0x0][0x390] ;  /* 0x0000e400ff024b82 */ /* 0x000e640000000a00 */
[----:B-1----:R0:W2:Y:S06]  /*02d0*/  @P4 LDG.E R0, desc[UR6][R2.64] ;  /* 0x0000000602004981 */ /* 0x0020ac000c1e1900 */
[----:B------:R-:W1:Y:S01]  /*02e0*/  S2UR UR5, SR_CgaCtaId ;  /* 0x00000000000579c3 */ /* 0x000e620000008800 */
[----:B------:R-:W-:Y:S01]  /*02f0*/  ISETP.GE.AND P0, PT, R19, R6, PT ;  /* 0x000000061300720c */ /* 0x000fe20003f06270 */
[----:B------:R-:W-:-:S03]  /*0300*/  UMOV UR4, 0x400 ;  /* 0x0000040000047882 */ /* 0x000fc60000000000 */
[----:B------:R-:W-:-:S04]  /*0310*/  ISETP.GT.AND P0, PT, R19, -0x1, !P0 ;  /* 0xffffffff1300780c */ /* 0x000fc80004704270 */
[----:B------:R-:W-:Y:S01]  /*0320*/  PLOP3.LUT P3, PT, P1, P0, PT, 0x80, 0x8 ;  /* 0x000000000008781c */ /* 0x000fe20000f61070 */
[----:B0-----:R-:W0:-:S12]  /*0330*/  LDC.64 R2, c[0x0][0x380] ;  /* 0x0000e000ff027b82 */ /* 0x001e180000000a00 */
[----:B------:R-:W3:Y:S01]  /*0340*/  @P3 LDC.64 R8, c[0x0][0x390] ;  /* 0x0000e400ff083b82 */ /* 0x000ee20000000a00 */
[----:B-1----:R-:W-:Y:S01]  /*0350*/  ULEA UR4, UR5, UR4, 0x18 ;  /* 0x0000000405047291 */ /* 0x002fe2000f8ec0ff */
[----:B------:R-:W1:Y:S01]  /*0360*/  @P3 S2R R11, SR_CgaCtaId ;  /* 0x00000000000b3919 */ /* 0x000e620000008800 */
[----:B------:R-:W4:Y:S07]  /*0370*/  LDCU UR5, c[0x0][0x39c] ;  /* 0x00007380ff0577ac */ /* 0x000f2e0008000800 */
[----:B--2---:R2:W-:Y:S01]  /*0380*/  @P4 STS [UR4], R0 ;  /* 0x00000000ff004988 */ /* 0x0045e20008000804 */
[----:B------:R-:W-:Y:S06]  /*0390*/  @P4 BAR.SYNC.DEFER_BLOCKING 0x0 ;  /* 0x0000000000004b1d */ /* 0x000fec0000010000 */
[----:B---3--:R-:W3:Y:S01]  /*03a0*/  @P3 LDG.E R8, desc[UR6][R8.64+0x4] ;  /* 0x0000040608083981 */ /* 0x008ee2000c1e1900 */
[----:B------:R-:W-:Y:S01]  /*03b0*/  VIADD R13, R17, 0xffffffff ;  /* 0xffffffff110d7836 */ /* 0x000fe20000000000 */
[----:B------:R-:W-:-:S03]  /*03c0*/  @P3 MOV R10, 0x400 ;  /* 0x00000400000a3802 */ /* 0x000fc60000000f00 */
[----:B----4-:R-:W-:Y:S01]  /*03d0*/  IMAD R13, R13, UR5, R19 ;  /* 0x000000050d0d7c24 */ /* 0x010fe2000f8e0213 */
[----:B-1----:R-:W-:Y:S02]  /*03e0*/  @P3 LEA R21, R11, R10, 0x18 ;  /* 0x0000000a0b153211 */ /* 0x002fe400078ec0ff */
[----:B------:R-:W1:Y:S01]  /*03f0*/  @P4 LDS R10, [UR4] ;  /* 0x00000004ff0a4984 */ /* 0x000e620008000800 */
[----:B0-----:R-:W-:-:S05]  /*0400*/  IMAD.WIDE R4, R13, 0x4, R2 ;  /* 0x000000040d047825 */ /* 0x001fca00078e0202 */
[----:B------:R-:W1:Y:S04]  /*0410*/  @P4 LDG.E R7, desc[UR6][R4.64+-0x4] ;  /* 0xfffffc0604074981 */ /* 0x000e68000c1e1900 */
[----:B---3--:R-:W-:Y:S01]  /*0420*/  @P3 STS [R21+0x4], R8 ;  /* 0x0000040815003388 */ /* 0x008fe20000000800 */
[----:B------:R-:W-:Y:S06]  /*0430*/  @P3 BAR.SYNC.DEFER_BLOCKING 0x0 ;  /* 0x0000000000003b1d */ /* 0x000fec0000010000 */
[----:B------:R-:W3:Y:S01]  /*0440*/  @P3 LDG.E R9, desc[UR6][R4.64] ;  /* 0x0000000604093981 */ /* 0x000ee2000c1e1900 */
[----:B------:R-:W-:Y:S01]  /*0450*/  VIADD R15, R19, 0x1 ;  /* 0x00000001130f7836 */ /* 0x000fe20000000000 */
[----:B------:R-:W-:Y:S01]  /*0460*/  ISETP.GE.AND P6, PT, R17, R6, PT ;  /* 0x000000061100720c */ /* 0x000fe20003fc6270 */
[----:B--2---:R-:W-:Y:S01]  /*0470*/  IMAD.MOV.U32 R0, RZ, RZ, RZ ;  /* 0x000000ffff007224 */ /* 0x004fe200078e00ff */
[----:B------:R-:W3:Y:S01]  /*0480*/  @P3 LDS R11, [R21+0x4] ;  /* 0x00000400150b3984 */ /* 0x000ee20000000800 */
[----:B-1----:R-:W-:Y:S01]  /*0490*/  @P4 IMAD R0, R7, R10, RZ ;  /* 0x0000000a07004224 */ /* 0x002fe200078e02ff */
[----:B------:R-:W-:-:S02]  /*04a0*/  ISETP.GE.AND P5, PT, R15, R6, PT ;  /* 0x000000060f00720c */ /* 0x000fc40003fa6270 */
[----:B------:R-:W-:Y:S02]  /*04b0*/  IADD3 R15, PT, PT, R17, 0x1, RZ ;  /* 0x00000001110f7810 */ /* 0x000fe40007ffe0ff */
[----:B------:R-:W-:Y:S02]  /*04c0*/  ISETP.GT.AND P5, PT, R19, -0x2, !P5 ;  /* 0xfffffffe1300780c */ /* 0x000fe40006fa4270 */
[----:B------:R-:W-:Y:S01]  /*04d0*/  ISETP.GT.AND P6, PT, R17, -0x1, !P6 ;  /* 0xffffffff1100780c */ /* 0x000fe200077c4270 */
[----:B------:R-:W0:Y:S01]  /*04e0*/  LDC R19, c[0x0][0x3a0] ;  /* 0x0000e800ff137b82 */ /* 0x000e220000000800 */
[----:B------:R-:W-:Y:S02]  /*04f0*/  P2R R7, PR, RZ, 0x20 ;  /* 0x00000020ff077803 */ /* 0x000fe40000000000 */
[----:B------:R-:W-:Y:S02]  /*0500*/  ISETP.GE.AND P5, PT, R15, R6, PT ;  /* 0x000000060f00720c */ /* 0x000fe40003fa6270 */
[----:B------:R-:W-:-:S02]  /*0510*/  ISETP.NE.AND P4, PT, R7, RZ, PT ;  /* 0x000000ff0700720c */ /* 0x000fc40003f85270 */
[----:B------:R-:W-:Y:S02]  /*0520*/  ISETP.GT.AND P5, PT, R17, -0x2, !P5 ;  /* 0xfffffffe1100780c */ /* 0x000fe40006fa4270 */
[----:B------:R-:W-:Y:S02]  /*0530*/  PLOP3.LUT P1, PT, P1, P4, PT, 0x80, 0x8 ;  /* 0x000000000008781c */ /* 0x000fe40000f29070 */
[----:B------:R-:W-:Y:S02]  /*0540*/  PLOP3.LUT P4, PT, P6, P2, PT, 0x80, 0x8 ;  /* 0x000000000008781c */ /* 0x000fe40003785070 */
[----:B------:R-:W-:Y:S02]  /*0550*/  P2R R6, PR, RZ, 0x2 ;  /* 0x00000002ff067803 */ /* 0x000fe40000000000 */
[----:B------:R-:W-:Y:S02]  /*0560*/  ISETP.NE.AND P1, PT, R7, RZ, PT ;  /* 0x000000ff0700720c */ /* 0x000fe40003f25270 */
[----:B------:R-:W-:Y:S01]  /*0570*/  PLOP3.LUT P2, PT, P5, P2, PT, 0x80, 0x8 ;  /* 0x000000000008781c */ /* 0x000fe20002f45070 */
[----:B---3--:R-:W-:Y:S01]  /*0580*/  @P3 IMAD R0, R9, R11, R0 ;  /* 0x0000000b09003224 */ /* 0x008fe200078e0200 */
[----:B------:R-:W-:-:S02]  /*0590*/  PLOP3.LUT P3, PT, P6, P0, PT, 0x80, 0x8 ;  /* 0x000000000008781c */ /* 0x000fc40003761070 */
[----:B------:R-:W-:Y:S02]  /*05a0*/  PLOP3.LUT P0, PT, P5, P0, PT, 0x80, 0x8 ;  /* 0x000000000008781c */ /* 0x000fe40002f01070 */
[----:B------:R-:W-:Y:S02]  /*05b0*/  PLOP3.LUT P6, PT, P6, P1, PT, 0x80, 0x8 ;  /* 0x000000000008781c */ /* 0x000fe400037c3070 */
[----:B------:R-:W-:Y:S02]  /*05c0*/  PLOP3.LUT P5, PT, P5, P1, PT, 0x80, 0x8 ;  /* 0x000000000008781c */ /* 0x000fe40002fa3070 */
[----:B------:R-:W-:Y:S02]  /*05d0*/  ISETP.NE.AND P1, PT, R6, RZ, PT ;  /* 0x000000ff0600720c */ /* 0x000fe40003f25270 */
[----:B------:R-:W0:Y:S11]  /*05e0*/  LDC.64 R6, c[0x0][0x390] ;  /* 0x0000e400ff067b82 */ /* 0x000e360000000a00 */
[----:B------:R-:W1:Y:S02]  /*05f0*/  @P1 LDC.64 R8, c[0x0][0x390] ;  /* 0x0000e400ff081b82 */ /* 0x000e640000000a00 */
[----:B-1----:R-:W2:Y:S01]  /*0600*/  @P1 LDG.E R12, desc[UR6][R8.64+0x8] ;  /* 0x00000806080c1981 */ /* 0x002ea2000c1e1900 */
[----:B------:R-:W-:Y:S01]  /*0610*/  @P1 MOV R10, 0x400 ;  /* 0x00000400000a1802 */ /* 0x000fe20000000f00 */
[----:B0-----:R-:W-:Y:S01]  /*0620*/  IMAD.WIDE R6, R19, 0x4, R6 ;  /* 0x0000000413067825 */ /* 0x001fe200078e0206 */
[----:B------:R-:W0:Y:S02]  /*0630*/  @P1 S2R R11, SR_CgaCtaId ;  /* 0x00000000000b1919 */ /* 0x000e240000008800 */
[----:B0-----:R-:W-:-:S05]  /*0640*/  @P1 LEA R25, R11, R10, 0x18 ;  /* 0x0000000a0b191211 */ /* 0x001fca00078ec0ff */
[----:B--2---:R0:W-:Y:S01]  /*0650*/  @P1 STS [R25+0x8], R12 ;  /* 0x0000080c19001388 */ /* 0x0041e20000000800 */
[----:B------:R-:W-:Y:S06]  /*0660*/  @P1 BAR.SYNC.DEFER_BLOCKING 0x0 ;  /* 0x0000000000001b1d */ /* 0x000fec0000010000 */
[----:B------:R-:W2:Y:S01]  /*0670*/  @P4 LDG.E R17, desc[UR6][R6.64] ;  /* 0x0000000606114981 */ /* 0x000ea2000c1e1900 */
[----:B------:R-:W-:-:S03]  /*0680*/  LEA R16, R19, UR4, 0x2 ;  /* 0x0000000413107c11 */ /* 0x000fc6000f8e10ff */
[----:B------:R-:W1:Y:S04]  /*0690*/  @P1 LDS R10, [R25+0x8] ;  /* 0x00000800190a1984 */ /* 0x000e680000000800 */
[----:B------:R3:W1:Y:S04]  /*06a0*/  @P1 LDG.E R11, desc[UR6][R4.64+0x4] ;  /* 0x00000406040b1981 */ /* 0x000668000c1e1900 */
[----:B--2---:R2:W-:Y:S01]  /*06b0*/  @P4 STS [R16], R17 ;  /* 0x0000001110004388 */ /* 0x0045e20000000800 */
[----:B------:R-:W-:Y:S06]  /*06c0*/  @P4 BAR.SYNC.DEFER_BLOCKING 0x0 ;  /* 0x0000000000004b1d */ /* 0x000fec0000010000 */
[----:B------:R-:W4:Y:S01]  /*06d0*/  @P3 LDG.E R21, desc[UR6][R6.64+0x4] ;  /* 0x0000040606153981 */ /* 0x000f22000c1e1900 */
[----:B------:R-:W-:-:S03]  /*06e0*/  VIADD R13, R13, UR5 ;  /* 0x000000050d0d7c36 */ /* 0x000fc60008000000 */
[----:B------:R-:W5:Y:S01]  /*06f0*/  @P4 LDS R15, [R16] ;  /* 0x00000000100f4984 */ /* 0x000f620000000800 */
[----:B------:R-:W-:-:S05]  /*0700*/  IMAD.WIDE R8, R13, 0x4, R2 ;  /* 0x000000040d087825 */ /* 0x000fca00078e0202 */
[----:B0-----:R-:W5:Y:S04]  /*0710*/  @P4 LDG.E R12, desc[UR6][R8.64+-0x4] ;  /* 0xfffffc06080c4981 */ /* 0x001f68000c1e1900 */
[----:B----4-:R0:W-:Y:S01]  /*0720*/  @P3 STS [R16+0x4], R21 ;  /* 0x0000041510003388 */ /* 0x0101e20000000800 */
[----:B------:R-:W-:Y:S06]  /*0730*/  @P3 BAR.SYNC.DEFER_BLOCKING 0x0 ;  /* 0x0000000000003b1d */ /* 0x000fec0000010000 */
[----:B------:R-:W4:Y:S04]  /*0740*/  @P6 LDG.E R23, desc[UR6][R6.64+0x8] ;  /* 0x0000080606176981 */ /* 0x000f28000c1e1900 */
[----:B--2---:R-:W2:Y:S04]  /*0750*/  @P3 LDG.E R17, desc[UR6][R8.64] ;  /* 0x0000000608113981 */ /* 0x004ea8000c1e1900 */
[----:B------:R-:W2:Y:S01]  /*0760*/  @P3 LDS R14, [R16+0x4] ;  /* 0x00000400100e3984 */ /* 0x000ea20000000800 */
[----:B---3--:R-:W-:-:S03]  /*0770*/  IMAD.WIDE R4, R19, 0x4, R6 ;  /* 0x0000000413047825 */ /* 0x008fc600078e0206 */
[----:B----4-:R3:W-:Y:S01]  /*0780*/  @P6 STS [R16+0x8], R23 ;  /* 0x0000081710006388 */ /* 0x0107e20000000800 */
[----:B------:R-:W-:Y:S06]  /*0790*/  @P6 BAR.SYNC.DEFER_BLOCKING 0x0 ;  /* 0x0000000000006b1d */ /* 0x000fec0000010000 */
[----:B------:R-:W4:Y:S01]  /*07a0*/  @P2 LDG.E R25, desc[UR6][R4.64] ;  /* 0x0000000604192981 */ /* 0x000f22000c1e1900 */
[----:B------:R-:W-:-:S03]  /*07b0*/  IMAD R20, R19, 0x4, R16 ;  /* 0x0000000413147824 */ /* 0x000fc600078e0210 */
[----:B------:R-:W2:Y:S04]  /*07c0*/  @P6 LDS R18, [R16+0x8] ;  /* 0x0000080010126984 */ /* 0x000ea80000000800 */
[----:B------:R1:W2:Y:S04]  /*07d0*/  @P6 LDG.E R19, desc[UR6][R8.64+0x4] ;  /* 0x0000040608136981 */ /* 0x0002a8000c1e1900 */
[----:B----4-:R4:W-:Y:S01]  /*07e0*/  @P2 STS [R20], R25 ;  /* 0x0000001914002388 */ /* 0x0109e20000000800 */
[----:B------:R-:W-:Y:S06]  /*07f0*/  @P2 BAR.SYNC.DEFER_BLOCKING 0x0 ;  /* 0x0000000000002b1d */ /* 0x000fec0000010000 */
[----:B------:R-:W5:Y:S01]  /*0800*/  @P0 LDG.E R27, desc[UR6][R4.64+0x4] ;  /* 0x00000406041b0981 */ /* 0x000f62000c1e1900 */
[----:B------:R-:W-:-:S03]  /*0810*/  VIADD R7, R13, UR5 ;  /* 0x000000050d077c36 */ /* 0x000fc60008000000 */
[----:B------:R-:W2:Y:S01]  /*0820*/  @P2 LDS R22, [R20] ;  /* 0x0000000014162984 */ /* 0x000ea20000000800 */
[----:B------:R-:W-:Y:S02]  /*0830*/  IMAD.WIDE R2, R7, 0x4, R2 ;  /* 0x0000000407027825 */ /* 0x000fe400078e0202 */
[----:B------:R-:W2:Y:S03]  /*0840*/  LDC.64 R6, c[0x0][0x388] ;  /* 0x0000e200ff067b82 */ /* 0x000ea60000000a00 */
[----:B0-----:R-:W2:Y:S04]  /*0850*/  @P2 LDG.E R21, desc[UR6][R2.64+-0x4] ;  /* 0xfffffc0602152981 */ /* 0x001ea8000c1e1900 */
[----:B-----5:R-:W-:Y:S01]  /*0860*/  @P0 STS [R20+0x4], R27 ;  /* 0x0000041b14000388 */ /* 0x020fe20000000800 */
[----:B------:R-:W-:Y:S06]  /*0870*/  @P0 BAR.SYNC.DEFER_BLOCKING 0x0 ;  /* 0x0000000000000b1d */ /* 0x000fec0000010000 */
[----:B---3--:R-:W3:Y:S04]  /*0880*/  @P5 LDG.E R23, desc[UR6][R4.64+0x8] ;  /* 0x0000080604175981 */ /* 0x008ee8000c1e1900 */
[----:B------:R-:W5:Y:S04]  /*0890*/  @P0 LDG.E R9, desc[UR6][R2.64] ;  /* 0x0000000602090981 */ /* 0x000f68000c1e1900 */
[----:B-1----:R-:W5:Y:S04]  /*08a0*/  @P0 LDS R8, [R20+0x4] ;  /* 0x0000040014080984 */ /* 0x002f680000000800 */
[----:B---3--:R-:W-:Y:S01]  /*08b0*/  @P5 STS [R20+0x8], R23 ;  /* 0x0000081714005388 */ /* 0x008fe20000000800 */
[----:B------:R-:W-:Y:S06]  /*08c0*/  @P5 BAR.SYNC.DEFER_BLOCKING 0x0 ;  /* 0x0000000000005b1d */ /* 0x000fec0000010000 */
[----:B----4-:R-:W3:Y:S04]  /*08d0*/  @P5 LDG.E R25, desc[UR6][R2.64+0x4] ;  /* 0x0000040602195981 */ /* 0x010ee8000c1e1900 */
[----:B------:R-:W3:Y:S01]  /*08e0*/  @P5 LDS R16, [R20+0x8] ;  /* 0x0000080014105984 */ /* 0x000ee20000000800 */
[----:B------:R-:W-:-:S04]  /*08f0*/  @P1 IMAD R0, R11, R10, R0 ;  /* 0x0000000a0b001224 */ /* 0x000fc800078e0200 */
[----:B------:R-:W-:-:S04]  /*0900*/  @P4 IMAD R0, R12, R15, R0 ;  /* 0x0000000f0c004224 */ /* 0x000fc800078e0200 */
[----:B--2---:R-:W-:-:S04]  /*0910*/  @P3 IMAD R0, R17, R14, R0 ;  /* 0x0000000e11003224 */ /* 0x004fc800078e0200 */
[----:B------:R-:W-:-:S04]  /*0920*/  @P6 IMAD R0, R19, R18, R0 ;  /* 0x0000001213006224 */ /* 0x000fc800078e0200 */
[----:B------:R-:W-:-:S04]  /*0930*/  @P2 IMAD R0, R21, R22, R0 ;  /* 0x0000001615002224 */ /* 0x000fc800078e0200 */
[----:B-----5:R-:W-:Y:S02]  /*0940*/  @P0 IMAD R0, R9, R8, R0 ;  /* 0x0000000809000224 */ /* 0x020fe400078e0200 */
[----:B------:R-:W-:-:S04]  /*0950*/  IMAD.WIDE R6, R13, 0x4, R6 ;  /* 0x000000040d067825 */ /* 0x000fc800078e0206 */
[----:B---3--:R-:W-:-:S05]  /*0960*/  @P5 IMAD R0, R25, R16, R0 ;  /* 0x0000001019005224 */ /* 0x008fca00078e0200 */
[----:B------:R-:W-:Y:S01]  /*0970*/  STG.E desc[UR6][R6.64], R0 ;  /* 0x0000000006007986 */ /* 0x000fe2000c101906 */
[----:B------:R-:W-:Y:S05]  /*0980*/  EXIT ;  /* 0x000000000000794d */ /* 0x000fea0003800000 */
.L_x_0:
[----:B------:R-:W-:-:S00]  /*0990*/  BRA `(.L_x_0) ;  /* 0xfffffffc00fc7947 */ /* 0x000fc0000383ffff */
[----:B------:R-:W-:-:S00]  /*09a0*/  NOP ;  /* 0x0000000000007918 */ /* 0x000fc00000000000 */
        /* <DEDUP_REMOVED lines=13> */
.L_x_2:


//--------------------- .text._Z9transposePiS_i   --------------------------
	.section	.text._Z9transposePiS_i,"ax",@progbits
	.align	128
        .global         _Z9transposePiS_i
        .type           _Z9transposePiS_i,@function
        .size           _Z9transposePiS_i,(.L_x_3 - _Z9transposePiS_i)
        .other          _Z9transposePiS_i,@"STO_CUDA_ENTRY STV_DEFAULT"
_Z9transposePiS_i:
.text._Z9transposePiS_i:
[----:B------:R-:W-:Y:S01]  /*0000*/  LDC R1, c[0x0][0x37c] ;  /* 0x0000df00ff017b82 */ /* 0x000fe20000000800 */
[----:B------:R-:W0:Y:S01]  /*0010*/  S2R R2, SR_CTAID.Y ;  /* 0x0000000000027919 */ /* 0x000e220000002600 */
[----:B------:R-:W1:Y:S06]  /*0020*/  LDCU UR4, c[0x0][0x360] ;  /* 0x00006c00ff0477ac */ /* 0x000e6c0008000800 */
[----:B------:R-:W0:Y:S01]  /*0030*/  S2UR UR5, SR_CTAID.X ;  /* 0x00000000000579c3 */ /* 0x000e220000002500 */
[----:B------:R-:W2:Y:S01]  /*0040*/  S2R R5, SR_TID.Y ;  /* 0x0000000000057919 */ /* 0x000ea20000002200 */
[----:B------:R-:W2:Y:S01]  /*0050*/  LDCU UR6, c[0x0][0x364] ;  /* 0x00006c80ff0677ac */ /* 0x000ea20008000800 */
[----:B------:R-:W1:Y:S05]  /*0060*/  S2R R3, SR_TID.X ;  /* 0x0000000000037919 */ /* 0x000e6a0000002100 */
[----:B------:R-:W0:Y:S08]  /*0070*/  LDC R7, c[0x0][0x370] ;  /* 0x0000dc00ff077b82 */ /* 0x000e300000000800 */
[----:B------:R-:W3:Y:S01]  /*0080*/  LDC R0, c[0x0][0x390] ;  /* 0x0000e400ff007b82 */ /* 0x000ee20000000800 */
[----:B0-----:R-:W-:-:S04]  /*0090*/  IMAD R2, R2, R7, UR5 ;  /* 0x0000000502027e24 */ /* 0x001fc8000f8e0207 */
[----:B--2---:R-:W-:Y:S02]  /*00a0*/  IMAD R2, R2, UR6, R5 ;  /* 0x0000000602027c24 */ /* 0x004fe4000f8e0205 */
[----:B---3--:R-:W-:Y:S02]  /*00b0*/  IMAD R4, R0, R0, RZ ;  /* 0x0000000000047224 */ /* 0x008fe400078e02ff */
[----:B-1----:R-:W-:-:S05]  /*00c0*/  IMAD R3, R2, UR4, R3 ;  /* 0x0000000402037c24 */ /* 0x002fca000f8e0203 */
[----:B------:R-:W-:-:S13]  /*00d0*/  ISETP.GE.AND P0, PT, R3, R4, PT ;  /* 0x000000040300720c */ /* 0x000fda0003f06270 */
[----:B------:R-:W-:Y:S05]  /*00e0*/  @P0 EXIT ;  /* 0x000000000000094d */ /* 0x000fea0003800000 */
[----:B------:R-:W0:Y:S01]  /*00f0*/  LDC.64 R4, c[0x0][0x380] ;  /* 0x0000e000ff047b82 */ /* 0x000e220000000a00 */
[----:B------:R-:W1:Y:S01]  /*0100*/  LDCU.64 UR6, c[0x0][0x358] ;  /* 0x00006b00ff0677ac */ /* 0x000e620008000a00 */
[----:B0-----:R-:W-:-:S05]  /*0110*/  IMAD.WIDE R4, R3, 0x4, R4 ;  /* 0x0000000403047825 */ /* 0x001fca00078e0204 */
[----:B-1----:R0:W2:Y:S01]  /*0120*/  LDG.E R8, desc[UR6][R4.64] ;  /* 0x0000000604087981 */ /* 0x0020a2000c1e1900 */
[----:B------:R-:W-:Y:S01]  /*0130*/  IABS R11, R0 ;  /* 0x00000000000b7213 */ /* 0x000fe20000000000 */
[----:B------:R-:W1:Y:S01]  /*0140*/  S2UR UR5, SR_CgaCtaId ;  /* 0x00000000000579c3 */ /* 0x000e620000008800 */
[----:B------:R-:W-:Y:S02]  /*0150*/  UMOV UR4, 0x400 ;  /* 0x0000040000047882 */ /* 0x000fe40000000000 */
[----:B------:R-:W3:Y:S01]  /*0160*/  I2F.RP R2, R11 ;  /* 0x0000000b00027306 */ /* 0x000ee20000209400 */
[----:B0-----:R-:W-:-:S07]  /*0170*/  IABS R4, R3 ;  /* 0x0000000300047213 */ /* 0x001fce0000000000 */
[----:B---3--:R-:W0:Y:S01]  /*0180*/  MUFU.RCP R2, R2 ;  /* 0x0000000200027308 */ /* 0x008e220000001000 */
[----:B-1----:R-:W-:Y:S01]  /*0190*/  ULEA UR4, UR5, UR4, 0x18 ;  /* 0x0000000405047291 */ /* 0x002fe2000f8ec0ff */
[----:B0-----:R-:W-:-:S06]  /*01a0*/  IADD3 R6, PT, PT, R2, 0xffffffe, RZ ;  /* 0x0ffffffe02067810 */ /* 0x001fcc0007ffe0ff */
[----:B------:R0:W1:Y:S02]  /*01b0*/  F2I.FTZ.U32.TRUNC.NTZ R7, R6 ;  /* 0x0000000600077305 */ /* 0x000064000021f000 */
[----:B0-----:R-:W-:Y:S01]  /*01c0*/  IMAD.MOV.U32 R6, RZ, RZ, RZ ;  /* 0x000000ffff067224 */ /* 0x001fe200078e00ff */
[----:B-1----:R-:W-:-:S05]  /*01d0*/  IADD3 R10, PT, PT, RZ, -R7, RZ ;  /* 0x80000007ff0a7210 */ /* 0x002fca0007ffe0ff */
[----:B------:R-:W-:-:S04]  /*01e0*/  IMAD R9, R10, R11, RZ ;  /* 0x0000000b0a097224 */ /* 0x000fc800078e02ff */
[----:B------:R-:W-:Y:S01]  /*01f0*/  IMAD.HI.U32 R7, R7, R9, R6 ;  /* 0x0000000907077227 */ /* 0x000fe200078e0006 */
[----:B------:R-:W-:-:S05]  /*0200*/  LEA R9, R3, UR4, 0x2 ;  /* 0x0000000403097c11 */ /* 0x000fca000f8e10ff */
[----:B------:R-:W-:-:S05]  /*0210*/  IMAD.HI.U32 R7, R7, R4, RZ ;  /* 0x0000000407077227 */ /* 0x000fca00078e00ff */
[----:B------:R-:W-:-:S05]  /*0220*/  IADD3 R2, PT, PT, -R7, RZ, RZ ;  /* 0x000000ff07027210 */ /* 0x000fca0007ffe1ff */
[C---:B------:R-:W-:Y:S02]  /*0230*/  IMAD R2, R11.reuse, R2, R4 ;  /* 0x000000020b027224 */ /* 0x040fe400078e0204 */
[----:B------:R-:W0:Y:S03]  /*0240*/  LDC.64 R4, c[0x0][0x388] ;  /* 0x0000e200ff047b82 */ /* 0x000e260000000a00 */
[----:B------:R-:W-:-:S13]  /*0250*/  ISETP.GT.U32.AND P2, PT, R11, R2, PT ;  /* 0x000000020b00720c */ /* 0x000fda0003f44070 */
[----:B------:R-:W-:Y:S01]  /*0260*/  @!P2 IMAD.IADD R2, R2, 0x1, -R11 ;  /* 0x000000010202a824 */ /* 0x000fe200078e0a0b */
[----:B------:R-:W-:Y:S02]  /*0270*/  @!P2 IADD3 R7, PT, PT, R7, 0x1, RZ ;  /* 0x000000010707a810 */ /* 0x000fe40007ffe0ff */
[----:B------:R-:W-:Y:S02]  /*0280*/  ISETP.NE.AND P2, PT, R0, RZ, PT ;  /* 0x000000ff0000720c */ /* 0x000fe40003f45270 */
[----:B------:R-:W-:Y:S02]  /*0290*/  ISETP.GE.U32.AND P0, PT, R2, R11, PT ;  /* 0x0000000b0200720c */ /* 0x000fe40003f06070 */
[----:B------:R-:W-:-:S04]  /*02a0*/  LOP3.LUT R2, R3, R0, RZ, 0x3c, !PT ;  /* 0x0000000003027212 */ /* 0x000fc800078e3cff */
[----:B------:R-:W-:-:S07]  /*02b0*/  ISETP.GE.AND P1, PT, R2, RZ, PT ;  /* 0x000000ff0200720c */ /* 0x000fce0003f26270 */
[----:B------:R-:W-:-:S06]  /*02c0*/  @P0 VIADD R7, R7, 0x1 ;  /* 0x0000000107070836 */ /* 0x000fcc0000000000 */
[----:B------:R-:W-:Y:S02]  /*02d0*/  @!P1 IADD3 R7, PT, PT, -R7, RZ, RZ ;  /* 0x000000ff07079210 */ /* 0x000fe40007ffe1ff */
[----:B------:R-:W-:-:S04]  /*02e0*/  @!P2 LOP3.LUT R7, RZ, R0, RZ, 0x33, !PT ;  /* 0x00000000ff07a212 */ /* 0x000fc800078e33ff */
[----:B------:R-:W-:-:S05]  /*02f0*/  IADD3 R2, PT, PT, -R7, RZ, RZ ;  /* 0x000000ff07027210 */ /* 0x000fca0007ffe1ff */
[----:B------:R-:W-:-:S04]  /*0300*/  IMAD R3, R0, R2, R3 ;  /* 0x0000000200037224 */ /* 0x000fc800078e0203 */
[----:B------:R-:W-:-:S04]  /*0310*/  IMAD R3, R3, R0, R7 ;  /* 0x0000000003037224 */ /* 0x000fc800078e0207 */
[----:B0-----:R-:W-:Y:S01]  /*0320*/  IMAD.WIDE R2, R3, 0x4, R4 ;  /* 0x0000000403027825 */ /* 0x001fe200078e0204 */
[----:B--2---:R-:W-:Y:S01]  /*0330*/  STS [R9], R8 ;  /* 0x0000000809007388 */ /* 0x004fe20000000800 */
[----:B------:R-:W-:Y:S06]  /*0340*/  BAR.SYNC.DEFER_BLOCKING 0x0 ;  /* 0x0000000000007b1d */ /* 0x000fec0000010000 */
[----:B------:R-:W0:Y:S04]  /*0350*/  LDS R11, [R9] ;  /* 0x00000000090b7984 */ /* 0x000e280000000800 */
[----:B0-----:R-:W-:Y:S01]  /*0360*/  STG.E desc[UR6][R2.64], R11 ;  /* 0x0000000b02007986 */ /* 0x001fe2000c101906 */
[----:B------:R-:W-:Y:S05]  /*0370*/  EXIT ;  /* 0x000000000000794d */ /* 0x000fea0003800000 */
.L_x_1:
        /* <DEDUP_REMOVED lines=16> */
.L_x_3:


//--------------------- .nv.shared._Z4convPiS_S_iii --------------------------
	.section	.nv.shared._Z4convPiS_S_iii,"aw",@nobits
	.sectionflags	@""
	.align	4
.nv.shared._Z4convPiS_S_iii:
	.zero		1280


//--------------------- .nv.shared.reserved.0     --------------------------
	.section	.nv.shared.reserved.0,"aw",@nobits
	.weak		__nv_reservedSMEM_offset_0_alias
	.size		__nv_reservedSMEM_offset_0_alias, 0, 64
	.other		__nv_reservedSMEM_offset_0_alias,@"STO_CUDA_RESERVED_SHARED STV_DEFAULT"
__nv_reservedSMEM_offset_0_alias:
	.zero		0
	.zero		64


//--------------------- .nv.shared._Z9transposePiS_i --------------------------
	.section	.nv.shared._Z9transposePiS_i,"aw",@nobits
	.sectionflags	@""
	.align	4
.nv.shared._Z9transposePiS_i:
	.zero		1280


//--------------------- .nv.constant0._Z4convPiS_S_iii --------------------------
	.section	.nv.constant0._Z4convPiS_S_iii,"a",@progbits
	.sectionflags	@""
	.align	4
.nv.constant0._Z4convPiS_S_iii:
	.zero		932


//--------------------- .nv.constant0._Z9transposePiS_i --------------------------
	.section	.nv.constant0._Z9transposePiS_i,"a",@progbits
	.sectionflags	@""
	.align	4
.nv.constant0._Z9transposePiS_i:
	.zero		916


//--------------------- SYMBOLS --------------------------

	.type		.nv.reservedSmem.offset0,@object
	.size		.nv.reservedSmem.offset0,0x4
	.type		.nv.reservedSmem.cap,@object
	.size		.nv.reservedSmem.cap,0x4
